//
// Generated by NVIDIA NVVM Compiler
//
// Compiler Build ID: CL-36424714
// Cuda compilation tools, release 13.0, V13.0.88
// Based on NVVM 20.0.0
//

.version 9.0
.target sm_100
.address_size 64

	// .globl	_Z15reductionKernelILj512EEvPdS0_j
.global .align 1 .b8 _ZN34_INTERNAL_6b5e1d21_4_k_cu_32ea07804cuda3std3__45__cpo5beginE[1];
.global .align 1 .b8 _ZN34_INTERNAL_6b5e1d21_4_k_cu_32ea07804cuda3std3__45__cpo3endE[1];
.global .align 1 .b8 _ZN34_INTERNAL_6b5e1d21_4_k_cu_32ea07804cuda3std3__45__cpo6cbeginE[1];
.global .align 1 .b8 _ZN34_INTERNAL_6b5e1d21_4_k_cu_32ea07804cuda3std3__45__cpo4cendE[1];
.global .align 1 .b8 _ZN34_INTERNAL_6b5e1d21_4_k_cu_32ea07804cuda3std3__45__cpo6rbeginE[1];
.global .align 1 .b8 _ZN34_INTERNAL_6b5e1d21_4_k_cu_32ea07804cuda3std3__45__cpo4rendE[1];
.global .align 1 .b8 _ZN34_INTERNAL_6b5e1d21_4_k_cu_32ea07804cuda3std3__45__cpo7crbeginE[1];
.global .align 1 .b8 _ZN34_INTERNAL_6b5e1d21_4_k_cu_32ea07804cuda3std3__45__cpo5crendE[1];
.global .align 1 .b8 _ZN34_INTERNAL_6b5e1d21_4_k_cu_32ea07804cuda3std3__436_GLOBAL__N__6b5e1d21_4_k_cu_32ea07806ignoreE[1];
.global .align 1 .b8 _ZN34_INTERNAL_6b5e1d21_4_k_cu_32ea07804cuda3std3__419piecewise_constructE[1];
.global .align 1 .b8 _ZN34_INTERNAL_6b5e1d21_4_k_cu_32ea07804cuda3std3__48in_placeE[1];
.global .align 1 .b8 _ZN34_INTERNAL_6b5e1d21_4_k_cu_32ea07804cuda3std3__420unreachable_sentinelE[1];
.global .align 1 .b8 _ZN34_INTERNAL_6b5e1d21_4_k_cu_32ea07804cuda3std3__47nulloptE[1];
.global .align 1 .b8 _ZN34_INTERNAL_6b5e1d21_4_k_cu_32ea07804cuda3std3__48unexpectE[1];
.global .align 1 .b8 _ZN34_INTERNAL_6b5e1d21_4_k_cu_32ea07804cuda3std6ranges3__45__cpo4swapE[1];
.global .align 1 .b8 _ZN34_INTERNAL_6b5e1d21_4_k_cu_32ea07804cuda3std6ranges3__45__cpo9iter_moveE[1];
.global .align 1 .b8 _ZN34_INTERNAL_6b5e1d21_4_k_cu_32ea07804cuda3std6ranges3__45__cpo5beginE[1];
.global .align 1 .b8 _ZN34_INTERNAL_6b5e1d21_4_k_cu_32ea07804cuda3std6ranges3__45__cpo3endE[1];
.global .align 1 .b8 _ZN34_INTERNAL_6b5e1d21_4_k_cu_32ea07804cuda3std6ranges3__45__cpo6cbeginE[1];
.global .align 1 .b8 _ZN34_INTERNAL_6b5e1d21_4_k_cu_32ea07804cuda3std6ranges3__45__cpo4cendE[1];
.global .align 1 .b8 _ZN34_INTERNAL_6b5e1d21_4_k_cu_32ea07804cuda3std6ranges3__45__cpo7advanceE[1];
.global .align 1 .b8 _ZN34_INTERNAL_6b5e1d21_4_k_cu_32ea07804cuda3std6ranges3__45__cpo9iter_swapE[1];
.global .align 1 .b8 _ZN34_INTERNAL_6b5e1d21_4_k_cu_32ea07804cuda3std6ranges3__45__cpo4nextE[1];
.global .align 1 .b8 _ZN34_INTERNAL_6b5e1d21_4_k_cu_32ea07804cuda3std6ranges3__45__cpo4prevE[1];
.global .align 1 .b8 _ZN34_INTERNAL_6b5e1d21_4_k_cu_32ea07804cuda3std6ranges3__45__cpo4dataE[1];
.global .align 1 .b8 _ZN34_INTERNAL_6b5e1d21_4_k_cu_32ea07804cuda3std6ranges3__45__cpo5cdataE[1];
.global .align 1 .b8 _ZN34_INTERNAL_6b5e1d21_4_k_cu_32ea07804cuda3std6ranges3__45__cpo4sizeE[1];
.global .align 1 .b8 _ZN34_INTERNAL_6b5e1d21_4_k_cu_32ea07804cuda3std6ranges3__45__cpo5ssizeE[1];
.global .align 1 .b8 _ZN34_INTERNAL_6b5e1d21_4_k_cu_32ea07804cuda3std6ranges3__45__cpo8distanceE[1];
.global .align 1 .b8 _ZN34_INTERNAL_6b5e1d21_4_k_cu_32ea07806thrust24THRUST_300001_SM_1000_NS8cuda_cub3parE[1];
.global .align 1 .b8 _ZN34_INTERNAL_6b5e1d21_4_k_cu_32ea07806thrust24THRUST_300001_SM_1000_NS8cuda_cub10par_nosyncE[1];
.global .align 1 .b8 _ZN34_INTERNAL_6b5e1d21_4_k_cu_32ea07806thrust24THRUST_300001_SM_1000_NS6system6detail10sequential3seqE[1];
.global .align 1 .b8 _ZN34_INTERNAL_6b5e1d21_4_k_cu_32ea07806thrust24THRUST_300001_SM_1000_NS12placeholders2_1E[1];
.global .align 1 .b8 _ZN34_INTERNAL_6b5e1d21_4_k_cu_32ea07806thrust24THRUST_300001_SM_1000_NS12placeholders2_2E[1];
.global .align 1 .b8 _ZN34_INTERNAL_6b5e1d21_4_k_cu_32ea07806thrust24THRUST_300001_SM_1000_NS12placeholders2_3E[1];
.global .align 1 .b8 _ZN34_INTERNAL_6b5e1d21_4_k_cu_32ea07806thrust24THRUST_300001_SM_1000_NS12placeholders2_4E[1];
.global .align 1 .b8 _ZN34_INTERNAL_6b5e1d21_4_k_cu_32ea07806thrust24THRUST_300001_SM_1000_NS12placeholders2_5E[1];
.global .align 1 .b8 _ZN34_INTERNAL_6b5e1d21_4_k_cu_32ea07806thrust24THRUST_300001_SM_1000_NS12placeholders2_6E[1];
.global .align 1 .b8 _ZN34_INTERNAL_6b5e1d21_4_k_cu_32ea07806thrust24THRUST_300001_SM_1000_NS12placeholders2_7E[1];
.global .align 1 .b8 _ZN34_INTERNAL_6b5e1d21_4_k_cu_32ea07806thrust24THRUST_300001_SM_1000_NS12placeholders2_8E[1];
.global .align 1 .b8 _ZN34_INTERNAL_6b5e1d21_4_k_cu_32ea07806thrust24THRUST_300001_SM_1000_NS12placeholders2_9E[1];
.global .align 1 .b8 _ZN34_INTERNAL_6b5e1d21_4_k_cu_32ea07806thrust24THRUST_300001_SM_1000_NS12placeholders3_10E[1];
.global .align 1 .b8 _ZN34_INTERNAL_6b5e1d21_4_k_cu_32ea07806thrust24THRUST_300001_SM_1000_NS3seqE[1];
.extern .shared .align 16 .b8 s_data[];

.visible .entry _Z15reductionKernelILj512EEvPdS0_j(
	.param .u64 .ptr .align 1 _Z15reductionKernelILj512EEvPdS0_j_param_0,
	.param .u64 .ptr .align 1 _Z15reductionKernelILj512EEvPdS0_j_param_1,
	.param .u32 _Z15reductionKernelILj512EEvPdS0_j_param_2
)
{
	.reg .pred 	%p<9>;
	.reg .b32 	%r<20>;
	.reg .b64 	%rd<14>;
	.reg .b64 	%fd<41>;

	ld.param.u64 	%rd3, [_Z15reductionKernelILj512EEvPdS0_j_param_0];
	ld.param.u64 	%rd2, [_Z15reductionKernelILj512EEvPdS0_j_param_1];
	ld.param.u32 	%r12, [_Z15reductionKernelILj512EEvPdS0_j_param_2];
	cvta.to.global.u64 	%rd1, %rd3;
	mov.u32 	%r1, %tid.x;
	mov.u32 	%r2, %ctaid.x;
	shl.b32 	%r13, %r2, 10;
	or.b32  	%r18, %r13, %r1;
	shl.b32 	%r14, %r1, 3;
	mov.u32 	%r15, s_data;
	add.s32 	%r4, %r15, %r14;
	mov.b64 	%rd4, 0;
	st.shared.u64 	[%r4], %rd4;
	add.s32 	%r17, %r18, 512;
	setp.ge.u32 	%p1, %r17, %r12;
	mov.f64 	%fd40, 0d0000000000000000;
	@%p1 bra 	$L__BB0_4;
	mov.u32 	%r16, %nctaid.x;
	shl.b32 	%r6, %r16, 10;
	mov.f64 	%fd40, 0d0000000000000000;
$L__BB0_2:
	mul.wide.u32 	%rd5, %r18, 8;
	add.s64 	%rd6, %rd1, %rd5;
	ld.global.f64 	%fd6, [%rd6];
	mul.wide.u32 	%rd7, %r17, 8;
	add.s64 	%rd8, %rd1, %rd7;
	ld.global.f64 	%fd7, [%rd8];
	add.f64 	%fd8, %fd6, %fd7;
	add.f64 	%fd40, %fd40, %fd8;
	add.s32 	%r18, %r18, %r6;
	add.s32 	%r17, %r18, 512;
	setp.lt.u32 	%p2, %r17, %r12;
	@%p2 bra 	$L__BB0_2;
	st.shared.f64 	[%r4], %fd40;
$L__BB0_4:
	setp.ge.u32 	%p3, %r18, %r12;
	@%p3 bra 	$L__BB0_6;
	mul.wide.u32 	%rd9, %r18, 8;
	add.s64 	%rd10, %rd1, %rd9;
	ld.global.f64 	%fd9, [%rd10];
	add.f64 	%fd10, %fd9, %fd40;
	st.shared.f64 	[%r4], %fd10;
$L__BB0_6:
	bar.sync 	0;
	setp.gt.u32 	%p4, %r1, 255;
	@%p4 bra 	$L__BB0_8;
	ld.shared.f64 	%fd11, [%r4+2048];
	ld.shared.f64 	%fd12, [%r4];
	add.f64 	%fd13, %fd11, %fd12;
	st.shared.f64 	[%r4], %fd13;
$L__BB0_8:
	bar.sync 	0;
	setp.gt.u32 	%p5, %r1, 127;
	@%p5 bra 	$L__BB0_10;
	ld.shared.f64 	%fd14, [%r4+1024];
	ld.shared.f64 	%fd15, [%r4];
	add.f64 	%fd16, %fd14, %fd15;
	st.shared.f64 	[%r4], %fd16;
$L__BB0_10:
	bar.sync 	0;
	setp.gt.u32 	%p6, %r1, 63;
	@%p6 bra 	$L__BB0_12;
	ld.shared.f64 	%fd17, [%r4+512];
	ld.shared.f64 	%fd18, [%r4];
	add.f64 	%fd19, %fd17, %fd18;
	st.shared.f64 	[%r4], %fd19;
$L__BB0_12:
	bar.sync 	0;
	setp.gt.u32 	%p7, %r1, 31;
	@%p7 bra 	$L__BB0_15;
	ld.volatile.shared.f64 	%fd20, [%r4+256];
	ld.volatile.shared.f64 	%fd21, [%r4];
	add.f64 	%fd22, %fd20, %fd21;
	st.volatile.shared.f64 	[%r4], %fd22;
	ld.volatile.shared.f64 	%fd23, [%r4+128];
	ld.volatile.shared.f64 	%fd24, [%r4];
	add.f64 	%fd25, %fd23, %fd24;
	st.volatile.shared.f64 	[%r4], %fd25;
	ld.volatile.shared.f64 	%fd26, [%r4+64];
	ld.volatile.shared.f64 	%fd27, [%r4];
	add.f64 	%fd28, %fd26, %fd27;
	st.volatile.shared.f64 	[%r4], %fd28;
	ld.volatile.shared.f64 	%fd29, [%r4+32];
	ld.volatile.shared.f64 	%fd30, [%r4];
	add.f64 	%fd31, %fd29, %fd30;
	st.volatile.shared.f64 	[%r4], %fd31;
	ld.volatile.shared.f64 	%fd32, [%r4+16];
	ld.volatile.shared.f64 	%fd33, [%r4];
	add.f64 	%fd34, %fd32, %fd33;
	st.volatile.shared.f64 	[%r4], %fd34;
	ld.volatile.shared.f64 	%fd35, [%r4+8];
	ld.volatile.shared.f64 	%fd36, [%r4];
	add.f64 	%fd37, %fd35, %fd36;
	st.volatile.shared.f64 	[%r4], %fd37;
	setp.ne.s32 	%p8, %r1, 0;
	@%p8 bra 	$L__BB0_15;
	ld.shared.f64 	%fd38, [s_data];
	cvta.to.global.u64 	%rd11, %rd2;
	mul.wide.u32 	%rd12, %r2, 8;
	add.s64 	%rd13, %rd11, %rd12;
	st.global.f64 	[%rd13], %fd38;
$L__BB0_15:
	ret;

}
	// .globl	_ZN3cub18CUB_300001_SM_10006detail11EmptyKernelIvEEvv
.visible .entry _ZN3cub18CUB_300001_SM_10006detail11EmptyKernelIvEEvv()
{


	ret;

}


// ===== COMPILED SASS (sm_100) =====

	.target	sm_100

	.elftype	@"ET_EXEC"


//--------------------- .note.nv.tkinfo           --------------------------
	.section	.note.nv.tkinfo,"",@"SHT_NOTE"
	.sectionflags	@"SHF_NOTE_NV_TKINFO"
	.tkinfo
        /*0018*/ 	.word	0x00000002
        /*0030*/ 	.string	""
        /*0030*/ 	.string	"ptxas"
        /*0030*/ 	.string	"Cuda compilation tools, release 13.0, V13.0.88"
        /*0030*/ 	.string	"Build cuda_13.0.r13.0/compiler.36424714_0"
        /*0030*/ 	.string	"-arch sm_100 -m 64 "



//--------------------- .note.nv.cuinfo           --------------------------
	.section	.note.nv.cuinfo,"",@"SHT_NOTE"
	.sectionflags	@"SHF_NOTE_NV_CUINFO"
        /*0018*/ 	.short	0x0002
        /*001a*/ 	.short	0x0064
        /*001c*/ 	.short	0x0082
	.zero		2


//--------------------- .nv.info                  --------------------------
	.section	.nv.info,"",@"SHT_CUDA_INFO"
	.align	4


	//----- nvinfo : EIATTR_REGCOUNT
	.align		4
        /*0000*/ 	.byte	0x04, 0x2f
        /*0002*/ 	.short	(.L_44 - .L_43)
	.align		4
.L_43:
        /*0004*/ 	.word	index@(_Z15reductionKernelILj512EEvPdS0_j)
        /*0008*/ 	.word	0x00000014


	//----- nvinfo : EIATTR_FRAME_SIZE
	.align		4
.L_44:
        /*000c*/ 	.byte	0x04, 0x11
        /*000e*/ 	.short	(.L_46 - .L_45)
	.align		4
.L_45:
        /*0010*/ 	.word	index@(_Z15reductionKernelILj512EEvPdS0_j)
        /*0014*/ 	.word	0x00000000


	//----- nvinfo : EIATTR_REGCOUNT
	.align		4
.L_46:
        /*0018*/ 	.byte	0x04, 0x2f
        /*001a*/ 	.short	(.L_48 - .L_47)
	.align		4
.L_47:
        /*001c*/ 	.word	index@(_ZN3cub18CUB_300001_SM_10006detail11EmptyKernelIvEEvv)
        /*0020*/ 	.word	0x00000004


	//----- nvinfo : EIATTR_FRAME_SIZE
	.align		4
.L_48:
        /*0024*/ 	.byte	0x04, 0x11
        /*0026*/ 	.short	(.L_50 - .L_49)
	.align		4
.L_49:
        /*0028*/ 	.word	index@(_ZN3cub18CUB_300001_SM_10006detail11EmptyKernelIvEEvv)
        /*002c*/ 	.word	0x00000000


	//----- nvinfo : EIATTR_MIN_STACK_SIZE
	.align		4
.L_50:
        /*0030*/ 	.byte	0x04, 0x12
        /*0032*/ 	.short	(.L_52 - .L_51)
	.align		4
.L_51:
        /*0034*/ 	.word	index@(_ZN3cub18CUB_300001_SM_10006detail11EmptyKernelIvEEvv)
        /*0038*/ 	.word	0x00000000


	//----- nvinfo : EIATTR_MIN_STACK_SIZE
	.align		4
.L_52:
        /*003c*/ 	.byte	0x04, 0x12
        /*003e*/ 	.short	(.L_54 - .L_53)
	.align		4
.L_53:
        /*0040*/ 	.word	index@(_Z15reductionKernelILj512EEvPdS0_j)
        /*0044*/ 	.word	0x00000000
.L_54:


//--------------------- .nv.compat                --------------------------
	.section	.nv.compat,"",@"SHT_CUDA_COMPAT_INFO"
	.align	4
        /*0000*/ 	.byte	0x02, 0x09, 0x00, 0x00, 0x02, 0x02, 0x01, 0x00, 0x02, 0x05, 0x05, 0x00, 0x03, 0x07, 0x01, 0x01
        /*0010*/ 	.byte	0x02, 0x03, 0x00, 0x00, 0x02, 0x06, 0x01, 0x00, 0x04, 0x0b, 0x08, 0x00, 0x01, 0x00, 0x00, 0x00
        /*0020*/ 	.byte	0x00, 0x00, 0x00, 0x00


//--------------------- .nv.info._ZN3cub18CUB_300001_SM_10006detail11EmptyKernelIvEEvv --------------------------
	.section	.nv.info._ZN3cub18CUB_300001_SM_10006detail11EmptyKernelIvEEvv,"",@"SHT_CUDA_INFO"
	.sectionflags	@""
	.align	4


	//----- nvinfo : EIATTR_CUDA_API_VERSION
	.align		4
        /*0000*/ 	.byte	0x04, 0x37
        /*0002*/ 	.short	(.L_56 - .L_55)
.L_55:
        /*0004*/ 	.word	0x00000082


	//----- nvinfo : EIATTR_SPARSE_MMA_MASK
	.align		4
.L_56:
        /*0008*/ 	.byte	0x03, 0x50
        /*000a*/ 	.short	0x0000


	//----- nvinfo : EIATTR_MAXREG_COUNT
	.align		4
        /*000c*/ 	.byte	0x03, 0x1b
        /*000e*/ 	.short	0x00ff


	//----- nvinfo : EIATTR_MERCURY_ISA_VERSION
	.align		4
        /*0010*/ 	.byte	0x03, 0x5f
        /*0012*/ 	.short	0x0101


	//----- nvinfo : EIATTR_VRC_CTA_INIT_COUNT
	.align		4
        /*0014*/ 	.byte	0x02, 0x4a
	.zero		1
	.zero		1


	//----- nvinfo : EIATTR_EXIT_INSTR_OFFSETS
	.align		4
        /*0018*/ 	.byte	0x04, 0x1c
        /*001a*/ 	.short	(.L_58 - .L_57)


	//   ....[0]....
.L_57:
        /*001c*/ 	.word	0x00000010


	//----- nvinfo : EIATTR_SW_WAR
	.align		4
.L_58:
        /*0020*/ 	.byte	0x04, 0x36
        /*0022*/ 	.short	(.L_60 - .L_59)
.L_59:
        /*0024*/ 	.word	0x00000008
.L_60:


//--------------------- .nv.info._Z15reductionKernelILj512EEvPdS0_j --------------------------
	.section	.nv.info._Z15reductionKernelILj512EEvPdS0_j,"",@"SHT_CUDA_INFO"
	.sectionflags	@""
	.align	4


	//----- nvinfo : EIATTR_CUDA_API_VERSION
	.align		4
        /*0000*/ 	.byte	0x04, 0x37
        /*0002*/ 	.short	(.L_62 - .L_61)
.L_61:
        /*0004*/ 	.word	0x00000082


	//----- nvinfo : EIATTR_KPARAM_INFO
	.align		4
.L_62:
        /*0008*/ 	.byte	0x04, 0x17
        /*000a*/ 	.short	(.L_64 - .L_63)
.L_63:
        /*000c*/ 	.word	0x00000000
        /*0010*/ 	.short	0x0002
        /*0012*/ 	.short	0x0010
        /*0014*/ 	.byte	0x00, 0xf0, 0x11, 0x00


	//----- nvinfo : EIATTR_KPARAM_INFO
	.align		4
.L_64:
        /*0018*/ 	.byte	0x04, 0x17
        /*001a*/ 	.short	(.L_66 - .L_65)
.L_65:
        /*001c*/ 	.word	0x00000000
        /*0020*/ 	.short	0x0001
        /*0022*/ 	.short	0x0008
        /*0024*/ 	.byte	0x00, 0xf5, 0x21, 0x00


	//----- nvinfo : EIATTR_KPARAM_INFO
	.align		4
.L_66:
        /*0028*/ 	.byte	0x04, 0x17
        /*002a*/ 	.short	(.L_68 - .L_67)
.L_67:
        /*002c*/ 	.word	0x00000000
        /*0030*/ 	.short	0x0000
        /*0032*/ 	.short	0x0000
        /*0034*/ 	.byte	0x00, 0xf5, 0x21, 0x00


	//----- nvinfo : EIATTR_SPARSE_MMA_MASK
	.align		4
.L_68:
        /*0038*/ 	.byte	0x03, 0x50
        /*003a*/ 	.short	0x0000


	//----- nvinfo : EIATTR_MAXREG_COUNT
	.align		4
        /*003c*/ 	.byte	0x03, 0x1b
        /*003e*/ 	.short	0x00ff


	//----- nvinfo : EIATTR_NUM_BARRIERS
	.align		4
        /*0040*/ 	.byte	0x02, 0x4c
        /*0042*/ 	.byte	0x01
	.zero		1


	//----- nvinfo : EIATTR_MERCURY_ISA_VERSION
	.align		4
        /*0044*/ 	.byte	0x03, 0x5f
        /*0046*/ 	.short	0x0101


	//----- nvinfo : EIATTR_VRC_CTA_INIT_COUNT
	.align		4
        /*0048*/ 	.byte	0x02, 0x4a
	.zero		1
	.zero		1


	//----- nvinfo : EIATTR_EXIT_INSTR_OFFSETS
	.align		4
        /*004c*/ 	.byte	0x04, 0x1c
        /*004e*/ 	.short	(.L_70 - .L_69)


	//   ....[0]....
.L_69:
        /*0050*/ 	.word	0x00000400


	//   ....[1]....
        /*0054*/ 	.word	0x000005a0


	//   ....[2]....
        /*0058*/ 	.word	0x000005f0


	//----- nvinfo : EIATTR_CRS_STACK_SIZE
	.align		4
.L_70:
        /*005c*/ 	.byte	0x04, 0x1e
        /*005e*/ 	.short	(.L_72 - .L_71)
.L_71:
        /*0060*/ 	.word	0x00000000


	//----- nvinfo : EIATTR_CBANK_PARAM_SIZE
	.align		4
.L_72:
        /*0064*/ 	.byte	0x03, 0x19
        /*0066*/ 	.short	0x0014


	//----- nvinfo : EIATTR_PARAM_CBANK
	.align		4
        /*0068*/ 	.byte	0x04, 0x0a
        /*006a*/ 	.short	(.L_74 - .L_73)
	.align		4
.L_73:
        /*006c*/ 	.word	index@(.nv.constant0._Z15reductionKernelILj512EEvPdS0_j)
        /*0070*/ 	.short	0x0380
        /*0072*/ 	.short	0x0014


	//----- nvinfo : EIATTR_SW_WAR
	.align		4
.L_74:
        /*0074*/ 	.byte	0x04, 0x36
        /*0076*/ 	.short	(.L_76 - .L_75)
.L_75:
        /*0078*/ 	.word	0x00000008
.L_76:


//--------------------- .nv.callgraph             --------------------------
	.section	.nv.callgraph,"",@"SHT_CUDA_CALLGRAPH"
	.align	4
	.sectionentsize	8
	.align		4
        /*0000*/ 	.word	0x00000000
	.align		4
        /*0004*/ 	.word	0xffffffff
	.align		4
        /*0008*/ 	.word	0x00000000
	.align		4
        /*000c*/ 	.word	0xfffffffe
	.align		4
        /*0010*/ 	.word	0x00000000
	.align		4
        /*0014*/ 	.word	0xfffffffd
	.align		4
        /*0018*/ 	.word	0x00000000
	.align		4
        /*001c*/ 	.word	0xfffffffc


//--------------------- .nv.constant4             --------------------------
	.section	.nv.constant4,"a",@progbits
	.align	8
	.align		8
.nv.constant4:
        /*0000*/ 	.dword	_ZN34_INTERNAL_6b5e1d21_4_k_cu_32ea07804cuda3std3__45__cpo5beginE
	.align		8
        /*0008*/ 	.dword	_ZN34_INTERNAL_6b5e1d21_4_k_cu_32ea07804cuda3std3__45__cpo3endE
	.align		8
        /*0010*/ 	.dword	_ZN34_INTERNAL_6b5e1d21_4_k_cu_32ea07804cuda3std3__45__cpo6cbeginE
	.align		8
        /*0018*/ 	.dword	_ZN34_INTERNAL_6b5e1d21_4_k_cu_32ea07804cuda3std3__45__cpo4cendE
	.align		8
        /*0020*/ 	.dword	_ZN34_INTERNAL_6b5e1d21_4_k_cu_32ea07804cuda3std3__45__cpo6rbeginE
	.align		8
        /*0028*/ 	.dword	_ZN34_INTERNAL_6b5e1d21_4_k_cu_32ea07804cuda3std3__45__cpo4rendE
	.align		8
        /*0030*/ 	.dword	_ZN34_INTERNAL_6b5e1d21_4_k_cu_32ea07804cuda3std3__45__cpo7crbeginE
	.align		8
        /*0038*/ 	.dword	_ZN34_INTERNAL_6b5e1d21_4_k_cu_32ea07804cuda3std3__45__cpo5crendE
	.align		8
        /*0040*/ 	.dword	_ZN34_INTERNAL_6b5e1d21_4_k_cu_32ea07804cuda3std3__436_GLOBAL__N__6b5e1d21_4_k_cu_32ea07806ignoreE
	.align		8
        /*0048*/ 	.dword	_ZN34_INTERNAL_6b5e1d21_4_k_cu_32ea07804cuda3std3__419piecewise_constructE
	.align		8
        /*0050*/ 	.dword	_ZN34_INTERNAL_6b5e1d21_4_k_cu_32ea07804cuda3std3__48in_placeE
	.align		8
        /*0058*/ 	.dword	_ZN34_INTERNAL_6b5e1d21_4_k_cu_32ea07804cuda3std3__420unreachable_sentinelE
	.align		8
        /*0060*/ 	.dword	_ZN34_INTERNAL_6b5e1d21_4_k_cu_32ea07804cuda3std3__47nulloptE
	.align		8
        /*0068*/ 	.dword	_ZN34_INTERNAL_6b5e1d21_4_k_cu_32ea07804cuda3std3__48unexpectE
	.align		8
        /*0070*/ 	.dword	_ZN34_INTERNAL_6b5e1d21_4_k_cu_32ea07804cuda3std6ranges3__45__cpo4swapE
	.align		8
        /*0078*/ 	.dword	_ZN34_INTERNAL_6b5e1d21_4_k_cu_32ea07804cuda3std6ranges3__45__cpo9iter_moveE
	.align		8
        /*0080*/ 	.dword	_ZN34_INTERNAL_6b5e1d21_4_k_cu_32ea07804cuda3std6ranges3__45__cpo5beginE
	.align		8
        /*0088*/ 	.dword	_ZN34_INTERNAL_6b5e1d21_4_k_cu_32ea07804cuda3std6ranges3__45__cpo3endE
	.align		8
        /*0090*/ 	.dword	_ZN34_INTERNAL_6b5e1d21_4_k_cu_32ea07804cuda3std6ranges3__45__cpo6cbeginE
	.align		8
        /*0098*/ 	.dword	_ZN34_INTERNAL_6b5e1d21_4_k_cu_32ea07804cuda3std6ranges3__45__cpo4cendE
	.align		8
        /*00a0*/ 	.dword	_ZN34_INTERNAL_6b5e1d21_4_k_cu_32ea07804cuda3std6ranges3__45__cpo7advanceE
	.align		8
        /*00a8*/ 	.dword	_ZN34_INTERNAL_6b5e1d21_4_k_cu_32ea07804cuda3std6ranges3__45__cpo9iter_swapE
	.align		8
        /*00b0*/ 	.dword	_ZN34_INTERNAL_6b5e1d21_4_k_cu_32ea07804cuda3std6ranges3__45__cpo4nextE
	.align		8
        /*00b8*/ 	.dword	_ZN34_INTERNAL_6b5e1d21_4_k_cu_32ea07804cuda3std6ranges3__45__cpo4prevE
	.align		8
        /*00c0*/ 	.dword	_ZN34_INTERNAL_6b5e1d21_4_k_cu_32ea07804cuda3std6ranges3__45__cpo4dataE
	.align		8
        /*00c8*/ 	.dword	_ZN34_INTERNAL_6b5e1d21_4_k_cu_32ea07804cuda3std6ranges3__45__cpo5cdataE
	.align		8
        /*00d0*/ 	.dword	_ZN34_INTERNAL_6b5e1d21_4_k_cu_32ea07804cuda3std6ranges3__45__cpo4sizeE
	.align		8
        /*00d8*/ 	.dword	_ZN34_INTERNAL_6b5e1d21_4_k_cu_32ea07804cuda3std6ranges3__45__cpo5ssizeE
	.align		8
        /*00e0*/ 	.dword	_ZN34_INTERNAL_6b5e1d21_4_k_cu_32ea07804cuda3std6ranges3__45__cpo8distanceE
	.align		8
        /*00e8*/ 	.dword	_ZN34_INTERNAL_6b5e1d21_4_k_cu_32ea07806thrust24THRUST_300001_SM_1000_NS8cuda_cub3parE
	.align		8
        /*00f0*/ 	.dword	_ZN34_INTERNAL_6b5e1d21_4_k_cu_32ea07806thrust24THRUST_300001_SM_1000_NS8cuda_cub10par_nosyncE
	.align		8
        /*00f8*/ 	.dword	_ZN34_INTERNAL_6b5e1d21_4_k_cu_32ea07806thrust24THRUST_300001_SM_1000_NS6system6detail10sequential3seqE
	.align		8
        /*0100*/ 	.dword	_ZN34_INTERNAL_6b5e1d21_4_k_cu_32ea07806thrust24THRUST_300001_SM_1000_NS12placeholders2_1E
	.align		8
        /*0108*/ 	.dword	_ZN34_INTERNAL_6b5e1d21_4_k_cu_32ea07806thrust24THRUST_300001_SM_1000_NS12placeholders2_2E
	.align		8
        /*0110*/ 	.dword	_ZN34_INTERNAL_6b5e1d21_4_k_cu_32ea07806thrust24THRUST_300001_SM_1000_NS12placeholders2_3E
	.align		8
        /*0118*/ 	.dword	_ZN34_INTERNAL_6b5e1d21_4_k_cu_32ea07806thrust24THRUST_300001_SM_1000_NS12placeholders2_4E
	.align		8
        /*0120*/ 	.dword	_ZN34_INTERNAL_6b5e1d21_4_k_cu_32ea07806thrust24THRUST_300001_SM_1000_NS12placeholders2_5E
	.align		8
        /*0128*/ 	.dword	_ZN34_INTERNAL_6b5e1d21_4_k_cu_32ea07806thrust24THRUST_300001_SM_1000_NS12placeholders2_6E
	.align		8
        /*0130*/ 	.dword	_ZN34_INTERNAL_6b5e1d21_4_k_cu_32ea07806thrust24THRUST_300001_SM_1000_NS12placeholders2_7E
	.align		8
        /*0138*/ 	.dword	_ZN34_INTERNAL_6b5e1d21_4_k_cu_32ea07806thrust24THRUST_300001_SM_1000_NS12placeholders2_8E
	.align		8
        /*0140*/ 	.dword	_ZN34_INTERNAL_6b5e1d21_4_k_cu_32ea07806thrust24THRUST_300001_SM_1000_NS12placeholders2_9E
	.align		8
        /*0148*/ 	.dword	_ZN34_INTERNAL_6b5e1d21_4_k_cu_32ea07806thrust24THRUST_300001_SM_1000_NS12placeholders3_10E
	.align		8
        /*0150*/ 	.dword	_ZN34_INTERNAL_6b5e1d21_4_k_cu_32ea07806thrust24THRUST_300001_SM_1000_NS3seqE


//--------------------- .text._ZN3cub18CUB_300001_SM_10006detail11EmptyKernelIvEEvv --------------------------
	.section	.text._ZN3cub18CUB_300001_SM_10006detail11EmptyKernelIvEEvv,"ax",@progbits
	.align	128
        .global         _ZN3cub18CUB_300001_SM_10006detail11EmptyKernelIvEEvv
        .type           _ZN3cub18CUB_300001_SM_10006detail11EmptyKernelIvEEvv,@function
        .size           _ZN3cub18CUB_300001_SM_10006detail11EmptyKernelIvEEvv,(.L_x_8 - _ZN3cub18CUB_300001_SM_10006detail11EmptyKernelIvEEvv)
        .other          _ZN3cub18CUB_300001_SM_10006detail11EmptyKernelIvEEvv,@"STO_CUDA_ENTRY STV_DEFAULT"
_ZN3cub18CUB_300001_SM_10006detail11EmptyKernelIvEEvv:
.text._ZN3cub18CUB_300001_SM_10006detail11EmptyKernelIvEEvv:
[----:B------:R-:W-:Y:S01]  /*0000*/  LDC R1, c[0x0][0x37c] ;  /* 0x0000df00ff017b82 */ /* 0x000fe20000000800 */
[----:B------:R-:W-:Y:S05]  /*0010*/  EXIT ;  /* 0x000000000000794d */ /* 0x000fea0003800000 */
.L_x_0:
[----:B------:R-:W-:-:S00]  /*0020*/  BRA `(.L_x_0) ;  /* 0xfffffffc00fc7947 */ /* 0x000fc0000383ffff */
[----:B------:R-:W-:-:S00]  /*0030*/  NOP ;  /* 0x0000000000007918 */ /* 0x000fc00000000000 */
        /* <DEDUP_REMOVED lines=12> */
.L_x_8:


//--------------------- .text._Z15reductionKernelILj512EEvPdS0_j --------------------------
	.section	.text._Z15reductionKernelILj512EEvPdS0_j,"ax",@progbits
	.align	128
        .global         _Z15reductionKernelILj512EEvPdS0_j
        .type           _Z15reductionKernelILj512EEvPdS0_j,@function
        .size           _Z15reductionKernelILj512EEvPdS0_j,(.L_x_9 - _Z15reductionKernelILj512EEvPdS0_j)
        .other          _Z15reductionKernelILj512EEvPdS0_j,@"STO_CUDA_ENTRY STV_DEFAULT"
_Z15reductionKernelILj512EEvPdS0_j:
.text._Z15reductionKernelILj512EEvPdS0_j:
[----:B------:R-:W-:Y:S01]  /*0000*/  LDC R1, c[0x0][0x37c] ;  /* 0x0000df00ff017b82 */ /* 0x000fe20000000800 */
[----:B------:R-:W0:Y:S07]  /*0010*/  S2R R2, SR_CTAID.X ;  /* 0x0000000000027919 */ /* 0x000e2e0000002500 */
[----:B------:R-:W1:Y:S01]  /*0020*/  S2UR UR5, SR_CgaCtaId ;  /* 0x00000000000579c3 */ /* 0x000e620000008800 */
[----:B------:R-:W-:Y:S01]  /*0030*/  UMOV UR4, 0x400 ;  /* 0x0000040000047882 */ /* 0x000fe20000000000 */
[----:B------:R-:W2:Y:S01]  /*0040*/  LDCU.64 UR6, c[0x0][0x358] ;  /* 0x00006b00ff0677ac */ /* 0x000ea20008000a00 */
[----:B------:R-:W3:Y:S01]  /*0050*/  S2R R0, SR_TID.X ;  /* 0x0000000000007919 */ /* 0x000ee20000002100 */
[----:B------:R-:W-:Y:S01]  /*0060*/  BSSY.RECONVERGENT B0, `(.L_x_1) ;  /* 0x000001c000007945 */ /* 0x000fe20003800200 */
[----:B-1----:R-:W-:Y:S01]  /*0070*/  ULEA UR4, UR5, UR4, 0x18 ;  /* 0x0000000405047291 */ /* 0x002fe2000f8ec0ff */
[----:B------:R-:W1:Y:S01]  /*0080*/  LDCU UR5, c[0x0][0x390] ;  /* 0x00007200ff0577ac */ /* 0x000e620008000800 */
[----:B0-----:R-:W-:-:S04]  /*0090*/  IMAD.SHL.U32 R5, R2, 0x400, RZ ;  /* 0x0000040002057824 */ /* 0x001fc800078e00ff */
[----:B---3--:R-:W-:Y:S02]  /*00a0*/  LEA R3, R0, UR4, 0x3 ;  /* 0x0000000400037c11 */ /* 0x008fe4000f8e18ff */
[----:B------:R-:W-:Y:S02]  /*00b0*/  LOP3.LUT R15, R5, R0, RZ, 0xfc, !PT ;  /* 0x00000000050f7212 */ /* 0x000fe400078efcff */
[----:B------:R-:W-:Y:S01]  /*00c0*/  CS2R R4, SRZ ;  /* 0x0000000000047805 */ /* 0x000fe2000001ff00 */
[----:B------:R0:W-:Y:S02]  /*00d0*/  STS.64 [R3], RZ ;  /* 0x000000ff03007388 */ /* 0x0001e40000000a00 */
[----:B------:R-:W-:-:S05]  /*00e0*/  VIADD R6, R15, 0x200 ;  /* 0x000002000f067836 */ /* 0x000fca0000000000 */
[----:B-1----:R-:W-:-:S13]  /*00f0*/  ISETP.GE.U32.AND P0, PT, R6, UR5, PT ;  /* 0x0000000506007c0c */ /* 0x002fda000bf06070 */
[----:B0-2---:R-:W-:Y:S05]  /*0100*/  @P0 BRA `(.L_x_2) ;  /* 0x0000000000440947 */ /* 0x005fea0003800000 */
[----:B------:R-:W0:Y:S01]  /*0110*/  LDC R14, c[0x0][0x370] ;  /* 0x0000dc00ff0e7b82 */ /* 0x000e220000000800 */
[----:B------:R-:W-:Y:S01]  /*0120*/  BSSY.RECONVERGENT B1, `(.L_x_3) ;  /* 0x000000e000017945 */ /* 0x000fe20003800200 */
[----:B------:R-:W-:Y:S01]  /*0130*/  IMAD.MOV.U32 R17, RZ, RZ, R6 ;  /* 0x000000ffff117224 */ /* 0x000fe200078e0006 */
[----:B------:R-:W-:-:S05]  /*0140*/  CS2R R4, SRZ ;  /* 0x0000000000047805 */ /* 0x000fca000001ff00 */
[----:B------:R-:W1:Y:S02]  /*0150*/  LDC.64 R12, c[0x0][0x380] ;  /* 0x0000e000ff0c7b82 */ /* 0x000e640000000a00 */
.L_x_4:
[----:B-1----:R-:W-:-:S04]  /*0160*/  IMAD.WIDE.U32 R8, R17, 0x8, R12 ;  /* 0x0000000811087825 */ /* 0x002fc800078e000c */
[----:B------:R-:W-:Y:S02]  /*0170*/  IMAD.WIDE.U32 R6, R15, 0x8, R12 ;  /* 0x000000080f067825 */ /* 0x000fe400078e000c */
[----:B------:R-:W2:Y:S04]  /*0180*/  LDG.E.64 R8, desc[UR6][R8.64] ;  /* 0x0000000608087981 */ /* 0x000ea8000c1e1b00 */
[----:B------:R-:W2:Y:S01]  /*0190*/  LDG.E.64 R6, desc[UR6][R6.64] ;  /* 0x0000000606067981 */ /* 0x000ea2000c1e1b00 */
[----:B0-----:R-:W-:-:S04]  /*01a0*/  IMAD R15, R14, 0x400, R15 ;  /* 0x000004000e0f7824 */ /* 0x001fc800078e020f */
[----:B------:R-:W-:-:S05]  /*01b0*/  VIADD R17, R15, 0x200 ;  /* 0x000002000f117836 */ /* 0x000fca0000000000 */
[----:B------:R-:W-:Y:S01]  /*01c0*/  ISETP.GE.U32.AND P0, PT, R17, UR5, PT ;  /* 0x0000000511007c0c */ /* 0x000fe2000bf06070 */
[----:B--2---:R-:W-:-:S08]  /*01d0*/  DADD R10, R6, R8 ;  /* 0x00000000060a7229 */ /* 0x004fd00000000008 */
[----:B------:R-:W-:-:S04]  /*01e0*/  DADD R4, R10, R4 ;  /* 0x000000000a047229 */ /* 0x000fc80000000004 */
[----:B------:R-:W-:Y:S07]  /*01f0*/  @!P0 BRA `(.L_x_4) ;  /* 0xfffffffc00d88947 */ /* 0x000fee000383ffff */
[----:B------:R-:W-:Y:S05]  /*0200*/  BSYNC.RECONVERGENT B1 ;  /* 0x0000000000017941 */ /* 0x000fea0003800200 */
.L_x_3:
[----:B------:R0:W-:Y:S02]  /*0210*/  STS.64 [R3], R4 ;  /* 0x0000000403007388 */ /* 0x0001e40000000a00 */
.L_x_2:
[----:B------:R-:W-:Y:S05]  /*0220*/  BSYNC.RECONVERGENT B0 ;  /* 0x0000000000007941 */ /* 0x000fea0003800200 */
.L_x_1:
[----:B------:R-:W-:Y:S01]  /*0230*/  ISETP.GE.U32.AND P0, PT, R15, UR5, PT ;  /* 0x000000050f007c0c */ /* 0x000fe2000bf06070 */
[----:B------:R-:W-:Y:S01]  /*0240*/  BSSY.RECONVERGENT B0, `(.L_x_5) ;  /* 0x0000008000007945 */ /* 0x000fe20003800200 */
[----:B------:R-:W-:-:S11]  /*0250*/  ISETP.GT.U32.AND P1, PT, R0, 0xff, PT ;  /* 0x000000ff0000780c */ /* 0x000fd60003f24070 */
[----:B------:R-:W-:Y:S05]  /*0260*/  @P0 BRA `(.L_x_6) ;  /* 0x0000000000140947 */ /* 0x000fea0003800000 */
[----:B------:R-:W1:Y:S02]  /*0270*/  LDC.64 R6, c[0x0][0x380] ;  /* 0x0000e000ff067b82 */ /* 0x000e640000000a00 */
[----:B-1----:R-:W-:-:S06]  /*0280*/  IMAD.WIDE.U32 R6, R15, 0x8, R6 ;  /* 0x000000080f067825 */ /* 0x002fcc00078e0006 */
[----:B------:R-:W0:Y:S02]  /*0290*/  LDG.E.64 R6, desc[UR6][R6.64] ;  /* 0x0000000606067981 */ /* 0x000e24000c1e1b00 */
[----:B0-----:R-:W-:-:S07]  /*02a0*/  DADD R4, R6, R4 ;  /* 0x0000000006047229 */ /* 0x001fce0000000004 */
[----:B------:R1:W-:Y:S04]  /*02b0*/  STS.64 [R3], R4 ;  /* 0x0000000403007388 */ /* 0x0003e80000000a00 */
.L_x_6:
[----:B------:R-:W-:Y:S05]  /*02c0*/  BSYNC.RECONVERGENT B0 ;  /* 0x0000000000007941 */ /* 0x000fea0003800200 */
.L_x_5:
[----:B------:R-:W-:Y:S01]  /*02d0*/  BAR.SYNC.DEFER_BLOCKING 0x0 ;  /* 0x0000000000007b1d */ /* 0x000fe20000010000 */
[----:B------:R-:W-:-:S05]  /*02e0*/  ISETP.GT.U32.AND P0, PT, R0, 0x7f, PT ;  /* 0x0000007f0000780c */ /* 0x000fca0003f04070 */
[----:B01----:R-:W-:Y:S04]  /*02f0*/  @!P1 LDS.64 R4, [R3+0x800] ;  /* 0x0008000003049984 */ /* 0x003fe80000000a00 */
[----:B------:R-:W0:Y:S02]  /*0300*/  @!P1 LDS.64 R6, [R3] ;  /* 0x0000000003069984 */ /* 0x000e240000000a00 */
[----:B0-----:R-:W-:-:S07]  /*0310*/  @!P1 DADD R4, R4, R6 ;  /* 0x0000000004049229 */ /* 0x001fce0000000006 */
[----:B------:R-:W-:Y:S01]  /*0320*/  @!P1 STS.64 [R3], R4 ;  /* 0x0000000403009388 */ /* 0x000fe20000000a00 */
[----:B------:R-:W-:Y:S01]  /*0330*/  BAR.SYNC.DEFER_BLOCKING 0x0 ;  /* 0x0000000000007b1d */ /* 0x000fe20000010000 */
[----:B------:R-:W-:-:S05]  /*0340*/  ISETP.GT.U32.AND P1, PT, R0, 0x3f, PT ;  /* 0x0000003f0000780c */ /* 0x000fca0003f24070 */
[----:B------:R-:W-:Y:S04]  /*0350*/  @!P0 LDS.64 R6, [R3+0x400] ;  /* 0x0004000003068984 */ /* 0x000fe80000000a00 */
        /* <DEDUP_REMOVED lines=8> */
[----:B------:R0:W-:Y:S01]  /*03e0*/  @!P1 STS.64 [R3], R8 ;  /* 0x0000000803009388 */ /* 0x0001e20000000a00 */
[----:B------:R-:W-:Y:S06]  /*03f0*/  BAR.SYNC.DEFER_BLOCKING 0x0 ;  /* 0x0000000000007b1d */ /* 0x000fec0000010000 */
[----:B------:R-:W-:Y:S05]  /*0400*/  @P0 EXIT ;  /* 0x000000000000094d */ /* 0x000fea0003800000 */
[----:B------:R-:W-:Y:S01]  /*0410*/  LDS.64 R4, [R3+0x100] ;  /* 0x0001000003047984 */ /* 0x000fe20000000a00 */
[----:B------:R-:W-:-:S03]  /*0420*/  ISETP.NE.AND P0, PT, R0, RZ, PT ;  /* 0x000000ff0000720c */ /* 0x000fc60003f05270 */
[----:B------:R-:W1:Y:S02]  /*0430*/  LDS.64 R6, [R3] ;  /* 0x0000000003067984 */ /* 0x000e640000000a00 */
[----:B-1----:R-:W-:-:S07]  /*0440*/  DADD R4, R4, R6 ;  /* 0x0000000004047229 */ /* 0x002fce0000000006 */
[----:B------:R-:W-:Y:S04]  /*0450*/  STS.64 [R3], R4 ;  /* 0x0000000403007388 */ /* 0x000fe80000000a00 */
[----:B------:R-:W-:Y:S04]  /*0460*/  LDS.64 R6, [R3+0x80] ;  /* 0x0000800003067984 */ /* 0x000fe80000000a00 */
[----:B0-----:R-:W0:Y:S02]  /*0470*/  LDS.64 R8, [R3] ;  /* 0x0000000003087984 */ /* 0x001e240000000a00 */
[----:B0-----:R-:W-:-:S07]  /*0480*/  DADD R6, R6, R8 ;  /* 0x0000000006067229 */ /* 0x001fce0000000008 */
[----:B------:R-:W-:Y:S04]  /*0490*/  STS.64 [R3], R6 ;  /* 0x0000000603007388 */ /* 0x000fe80000000a00 */
[----:B------:R-:W-:Y:S04]  /*04a0*/  LDS.64 R8, [R3+0x40] ;  /* 0x0000400003087984 */ /* 0x000fe80000000a00 */
[----:B------:R-:W0:Y:S02]  /*04b0*/  LDS.64 R10, [R3] ;  /* 0x00000000030a7984 */ /* 0x000e240000000a00 */
        /* <DEDUP_REMOVED lines=13> */
[----:B------:R0:W-:Y:S01]  /*0590*/  STS.64 [R3], R6 ;  /* 0x0000000603007388 */ /* 0x0001e20000000a00 */
[----:B------:R-:W-:Y:S05]  /*05a0*/  @P0 EXIT ;  /* 0x000000000000094d */ /* 0x000fea0003800000 */
[----:B------:R-:W1:Y:S01]  /*05b0*/  LDS.64 R4, [UR4] ;  /* 0x00000004ff047984 */ /* 0x000e620008000a00 */
[----:B0-----:R-:W0:Y:S02]  /*05c0*/  LDC.64 R6, c[0x0][0x388] ;  /* 0x0000e200ff067b82 */ /* 0x001e240000000a00 */
[----:B0-----:R-:W-:-:S05]  /*05d0*/  IMAD.WIDE.U32 R2, R2, 0x8, R6 ;  /* 0x0000000802027825 */ /* 0x001fca00078e0006 */
[----:B-1----:R-:W-:Y:S01]  /*05e0*/  STG.E.64 desc[UR6][R2.64], R4 ;  /* 0x0000000402007986 */ /* 0x002fe2000c101b06 */
[----:B------:R-:W-:Y:S05]  /*05f0*/  EXIT ;  /* 0x000000000000794d */ /* 0x000fea0003800000 */
.L_x_7:
        /* <DEDUP_REMOVED lines=16> */
.L_x_9:


//--------------------- .nv.shared._ZN3cub18CUB_300001_SM_10006detail11EmptyKernelIvEEvv --------------------------
	.section	.nv.shared._ZN3cub18CUB_300001_SM_10006detail11EmptyKernelIvEEvv,"aw",@nobits
	.sectionflags	@""
	.align	16
	.zero		1024


//--------------------- .nv.shared.reserved.0     --------------------------
	.section	.nv.shared.reserved.0,"aw",@nobits
	.weak		__nv_reservedSMEM_offset_0_alias
	.size		__nv_reservedSMEM_offset_0_alias, 0, 64
	.other		__nv_reservedSMEM_offset_0_alias,@"STO_CUDA_RESERVED_SHARED STV_DEFAULT"
__nv_reservedSMEM_offset_0_alias:
	.zero		0
	.zero		64


//--------------------- .nv.global                --------------------------
	.section	.nv.global,"aw",@nobits
.nv.global:
	.type		_ZN34_INTERNAL_6b5e1d21_4_k_cu_32ea07806thrust24THRUST_300001_SM_1000_NS3seqE,@object
	.size		_ZN34_INTERNAL_6b5e1d21_4_k_cu_32ea07806thrust24THRUST_300001_SM_1000_NS3seqE,(_ZN34_INTERNAL_6b5e1d21_4_k_cu_32ea07804cuda3std3__48in_placeE - _ZN34_INTERNAL_6b5e1d21_4_k_cu_32ea07806thrust24THRUST_300001_SM_1000_NS3seqE)
_ZN34_INTERNAL_6b5e1d21_4_k_cu_32ea07806thrust24THRUST_300001_SM_1000_NS3seqE:
	.zero		1
	.type		_ZN34_INTERNAL_6b5e1d21_4_k_cu_32ea07804cuda3std3__48in_placeE,@object
	.size		_ZN34_INTERNAL_6b5e1d21_4_k_cu_32ea07804cuda3std3__48in_placeE,(_ZN34_INTERNAL_6b5e1d21_4_k_cu_32ea07804cuda3std6ranges3__45__cpo4sizeE - _ZN34_INTERNAL_6b5e1d21_4_k_cu_32ea07804cuda3std3__48in_placeE)
_ZN34_INTERNAL_6b5e1d21_4_k_cu_32ea07804cuda3std3__48in_placeE:
	.zero		1
	.type		_ZN34_INTERNAL_6b5e1d21_4_k_cu_32ea07804cuda3std6ranges3__45__cpo4sizeE,@object
	.size		_ZN34_INTERNAL_6b5e1d21_4_k_cu_32ea07804cuda3std6ranges3__45__cpo4sizeE,(_ZN34_INTERNAL_6b5e1d21_4_k_cu_32ea07806thrust24THRUST_300001_SM_1000_NS12placeholders2_3E - _ZN34_INTERNAL_6b5e1d21_4_k_cu_32ea07804cuda3std6ranges3__45__cpo4sizeE)
_ZN34_INTERNAL_6b5e1d21_4_k_cu_32ea07804cuda3std6ranges3__45__cpo4sizeE:
	.zero		1
	.type		_ZN34_INTERNAL_6b5e1d21_4_k_cu_32ea07806thrust24THRUST_300001_SM_1000_NS12placeholders2_3E,@object
	.size		_ZN34_INTERNAL_6b5e1d21_4_k_cu_32ea07806thrust24THRUST_300001_SM_1000_NS12placeholders2_3E,(_ZN34_INTERNAL_6b5e1d21_4_k_cu_32ea07804cuda3std3__45__cpo6cbeginE - _ZN34_INTERNAL_6b5e1d21_4_k_cu_32ea07806thrust24THRUST_300001_SM_1000_NS12placeholders2_3E)
_ZN34_INTERNAL_6b5e1d21_4_k_cu_32ea07806thrust24THRUST_300001_SM_1000_NS12placeholders2_3E:
	.zero		1
	.type		_ZN34_INTERNAL_6b5e1d21_4_k_cu_32ea07804cuda3std3__45__cpo6cbeginE,@object
	.size		_ZN34_INTERNAL_6b5e1d21_4_k_cu_32ea07804cuda3std3__45__cpo6cbeginE,(_ZN34_INTERNAL_6b5e1d21_4_k_cu_32ea07804cuda3std6ranges3__45__cpo6cbeginE - _ZN34_INTERNAL_6b5e1d21_4_k_cu_32ea07804cuda3std3__45__cpo6cbeginE)
_ZN34_INTERNAL_6b5e1d21_4_k_cu_32ea07804cuda3std3__45__cpo6cbeginE:
	.zero		1
	.type		_ZN34_INTERNAL_6b5e1d21_4_k_cu_32ea07804cuda3std6ranges3__45__cpo6cbeginE,@object
	.size		_ZN34_INTERNAL_6b5e1d21_4_k_cu_32ea07804cuda3std6ranges3__45__cpo6cbeginE,(_ZN34_INTERNAL_6b5e1d21_4_k_cu_32ea07806thrust24THRUST_300001_SM_1000_NS12placeholders2_7E - _ZN34_INTERNAL_6b5e1d21_4_k_cu_32ea07804cuda3std6ranges3__45__cpo6cbeginE)
_ZN34_INTERNAL_6b5e1d21_4_k_cu_32ea07804cuda3std6ranges3__45__cpo6cbeginE:
	.zero		1
	.type		_ZN34_INTERNAL_6b5e1d21_4_k_cu_32ea07806thrust24THRUST_300001_SM_1000_NS12placeholders2_7E,@object
	.size		_ZN34_INTERNAL_6b5e1d21_4_k_cu_32ea07806thrust24THRUST_300001_SM_1000_NS12placeholders2_7E,(_ZN34_INTERNAL_6b5e1d21_4_k_cu_32ea07804cuda3std3__45__cpo7crbeginE - _ZN34_INTERNAL_6b5e1d21_4_k_cu_32ea07806thrust24THRUST_300001_SM_1000_NS12placeholders2_7E)
_ZN34_INTERNAL_6b5e1d21_4_k_cu_32ea07806thrust24THRUST_300001_SM_1000_NS12placeholders2_7E:
	.zero		1
	.type		_ZN34_INTERNAL_6b5e1d21_4_k_cu_32ea07804cuda3std3__45__cpo7crbeginE,@object
	.size		_ZN34_INTERNAL_6b5e1d21_4_k_cu_32ea07804cuda3std3__45__cpo7crbeginE,(_ZN34_INTERNAL_6b5e1d21_4_k_cu_32ea07804cuda3std6ranges3__45__cpo4nextE - _ZN34_INTERNAL_6b5e1d21_4_k_cu_32ea07804cuda3std3__45__cpo7crbeginE)
_ZN34_INTERNAL_6b5e1d21_4_k_cu_32ea07804cuda3std3__45__cpo7crbeginE:
	.zero		1
	.type		_ZN34_INTERNAL_6b5e1d21_4_k_cu_32ea07804cuda3std6ranges3__45__cpo4nextE,@object
	.size		_ZN34_INTERNAL_6b5e1d21_4_k_cu_32ea07804cuda3std6ranges3__45__cpo4nextE,(_ZN34_INTERNAL_6b5e1d21_4_k_cu_32ea07804cuda3std6ranges3__45__cpo4swapE - _ZN34_INTERNAL_6b5e1d21_4_k_cu_32ea07804cuda3std6ranges3__45__cpo4nextE)
_ZN34_INTERNAL_6b5e1d21_4_k_cu_32ea07804cuda3std6ranges3__45__cpo4nextE:
	.zero		1
	.type		_ZN34_INTERNAL_6b5e1d21_4_k_cu_32ea07804cuda3std6ranges3__45__cpo4swapE,@object
	.size		_ZN34_INTERNAL_6b5e1d21_4_k_cu_32ea07804cuda3std6ranges3__45__cpo4swapE,(_ZN34_INTERNAL_6b5e1d21_4_k_cu_32ea07806thrust24THRUST_300001_SM_1000_NS8cuda_cub10par_nosyncE - _ZN34_INTERNAL_6b5e1d21_4_k_cu_32ea07804cuda3std6ranges3__45__cpo4swapE)
_ZN34_INTERNAL_6b5e1d21_4_k_cu_32ea07804cuda3std6ranges3__45__cpo4swapE:
	.zero		1
	.type		_ZN34_INTERNAL_6b5e1d21_4_k_cu_32ea07806thrust24THRUST_300001_SM_1000_NS8cuda_cub10par_nosyncE,@object
	.size		_ZN34_INTERNAL_6b5e1d21_4_k_cu_32ea07806thrust24THRUST_300001_SM_1000_NS8cuda_cub10par_nosyncE,(_ZN34_INTERNAL_6b5e1d21_4_k_cu_32ea07806thrust24THRUST_300001_SM_1000_NS12placeholders2_9E - _ZN34_INTERNAL_6b5e1d21_4_k_cu_32ea07806thrust24THRUST_300001_SM_1000_NS8cuda_cub10par_nosyncE)
_ZN34_INTERNAL_6b5e1d21_4_k_cu_32ea07806thrust24THRUST_300001_SM_1000_NS8cuda_cub10par_nosyncE:
	.zero		1
	.type		_ZN34_INTERNAL_6b5e1d21_4_k_cu_32ea07806thrust24THRUST_300001_SM_1000_NS12placeholders2_9E,@object
	.size		_ZN34_INTERNAL_6b5e1d21_4_k_cu_32ea07806thrust24THRUST_300001_SM_1000_NS12placeholders2_9E,(_ZN34_INTERNAL_6b5e1d21_4_k_cu_32ea07804cuda3std3__436_GLOBAL__N__6b5e1d21_4_k_cu_32ea07806ignoreE - _ZN34_INTERNAL_6b5e1d21_4_k_cu_32ea07806thrust24THRUST_300001_SM_1000_NS12placeholders2_9E)
_ZN34_INTERNAL_6b5e1d21_4_k_cu_32ea07806thrust24THRUST_300001_SM_1000_NS12placeholders2_9E:
	.zero		1
	.type		_ZN34_INTERNAL_6b5e1d21_4_k_cu_32ea07804cuda3std3__436_GLOBAL__N__6b5e1d21_4_k_cu_32ea07806ignoreE,@object
	.size		_ZN34_INTERNAL_6b5e1d21_4_k_cu_32ea07804cuda3std3__436_GLOBAL__N__6b5e1d21_4_k_cu_32ea07806ignoreE,(_ZN34_INTERNAL_6b5e1d21_4_k_cu_32ea07804cuda3std6ranges3__45__cpo4dataE - _ZN34_INTERNAL_6b5e1d21_4_k_cu_32ea07804cuda3std3__436_GLOBAL__N__6b5e1d21_4_k_cu_32ea07806ignoreE)
_ZN34_INTERNAL_6b5e1d21_4_k_cu_32ea07804cuda3std3__436_GLOBAL__N__6b5e1d21_4_k_cu_32ea07806ignoreE:
	.zero		1
	.type		_ZN34_INTERNAL_6b5e1d21_4_k_cu_32ea07804cuda3std6ranges3__45__cpo4dataE,@object
	.size		_ZN34_INTERNAL_6b5e1d21_4_k_cu_32ea07804cuda3std6ranges3__45__cpo4dataE,(_ZN34_INTERNAL_6b5e1d21_4_k_cu_32ea07806thrust24THRUST_300001_SM_1000_NS12placeholders2_1E - _ZN34_INTERNAL_6b5e1d21_4_k_cu_32ea07804cuda3std6ranges3__45__cpo4dataE)
_ZN34_INTERNAL_6b5e1d21_4_k_cu_32ea07804cuda3std6ranges3__45__cpo4dataE:
	.zero		1
	.type		_ZN34_INTERNAL_6b5e1d21_4_k_cu_32ea07806thrust24THRUST_300001_SM_1000_NS12placeholders2_1E,@object
	.size		_ZN34_INTERNAL_6b5e1d21_4_k_cu_32ea07806thrust24THRUST_300001_SM_1000_NS12placeholders2_1E,(_ZN34_INTERNAL_6b5e1d21_4_k_cu_32ea07804cuda3std3__45__cpo5beginE - _ZN34_INTERNAL_6b5e1d21_4_k_cu_32ea07806thrust24THRUST_300001_SM_1000_NS12placeholders2_1E)
_ZN34_INTERNAL_6b5e1d21_4_k_cu_32ea07806thrust24THRUST_300001_SM_1000_NS12placeholders2_1E:
	.zero		1
	.type		_ZN34_INTERNAL_6b5e1d21_4_k_cu_32ea07804cuda3std3__45__cpo5beginE,@object
	.size		_ZN34_INTERNAL_6b5e1d21_4_k_cu_32ea07804cuda3std3__45__cpo5beginE,(_ZN34_INTERNAL_6b5e1d21_4_k_cu_32ea07804cuda3std6ranges3__45__cpo5beginE - _ZN34_INTERNAL_6b5e1d21_4_k_cu_32ea07804cuda3std3__45__cpo5beginE)
_ZN34_INTERNAL_6b5e1d21_4_k_cu_32ea07804cuda3std3__45__cpo5beginE:
	.zero		1
	.type		_ZN34_INTERNAL_6b5e1d21_4_k_cu_32ea07804cuda3std6ranges3__45__cpo5beginE,@object
	.size		_ZN34_INTERNAL_6b5e1d21_4_k_cu_32ea07804cuda3std6ranges3__45__cpo5beginE,(_ZN34_INTERNAL_6b5e1d21_4_k_cu_32ea07806thrust24THRUST_300001_SM_1000_NS12placeholders2_5E - _ZN34_INTERNAL_6b5e1d21_4_k_cu_32ea07804cuda3std6ranges3__45__cpo5beginE)
_ZN34_INTERNAL_6b5e1d21_4_k_cu_32ea07804cuda3std6ranges3__45__cpo5beginE:
	.zero		1
	.type		_ZN34_INTERNAL_6b5e1d21_4_k_cu_32ea07806thrust24THRUST_300001_SM_1000_NS12placeholders2_5E,@object
	.size		_ZN34_INTERNAL_6b5e1d21_4_k_cu_32ea07806thrust24THRUST_300001_SM_1000_NS12placeholders2_5E,(_ZN34_INTERNAL_6b5e1d21_4_k_cu_32ea07804cuda3std3__45__cpo6rbeginE - _ZN34_INTERNAL_6b5e1d21_4_k_cu_32ea07806thrust24THRUST_300001_SM_1000_NS12placeholders2_5E)
_ZN34_INTERNAL_6b5e1d21_4_k_cu_32ea07806thrust24THRUST_300001_SM_1000_NS12placeholders2_5E:
	.zero		1
	.type		_ZN34_INTERNAL_6b5e1d21_4_k_cu_32ea07804cuda3std3__45__cpo6rbeginE,@object
	.size		_ZN34_INTERNAL_6b5e1d21_4_k_cu_32ea07804cuda3std3__45__cpo6rbeginE,(_ZN34_INTERNAL_6b5e1d21_4_k_cu_32ea07804cuda3std6ranges3__45__cpo7advanceE - _ZN34_INTERNAL_6b5e1d21_4_k_cu_32ea07804cuda3std3__45__cpo6rbeginE)
_ZN34_INTERNAL_6b5e1d21_4_k_cu_32ea07804cuda3std3__45__cpo6rbeginE:
	.zero		1
	.type		_ZN34_INTERNAL_6b5e1d21_4_k_cu_32ea07804cuda3std6ranges3__45__cpo7advanceE,@object
	.size		_ZN34_INTERNAL_6b5e1d21_4_k_cu_32ea07804cuda3std6ranges3__45__cpo7advanceE,(_ZN34_INTERNAL_6b5e1d21_4_k_cu_32ea07804cuda3std3__47nulloptE - _ZN34_INTERNAL_6b5e1d21_4_k_cu_32ea07804cuda3std6ranges3__45__cpo7advanceE)
_ZN34_INTERNAL_6b5e1d21_4_k_cu_32ea07804cuda3std6ranges3__45__cpo7advanceE:
	.zero		1
	.type		_ZN34_INTERNAL_6b5e1d21_4_k_cu_32ea07804cuda3std3__47nulloptE,@object
	.size		_ZN34_INTERNAL_6b5e1d21_4_k_cu_32ea07804cuda3std3__47nulloptE,(_ZN34_INTERNAL_6b5e1d21_4_k_cu_32ea07804cuda3std6ranges3__45__cpo8distanceE - _ZN34_INTERNAL_6b5e1d21_4_k_cu_32ea07804cuda3std3__47nulloptE)
_ZN34_INTERNAL_6b5e1d21_4_k_cu_32ea07804cuda3std3__47nulloptE:
	.zero		1
	.type		_ZN34_INTERNAL_6b5e1d21_4_k_cu_32ea07804cuda3std6ranges3__45__cpo8distanceE,@object
	.size		_ZN34_INTERNAL_6b5e1d21_4_k_cu_32ea07804cuda3std6ranges3__45__cpo8distanceE,(_ZN34_INTERNAL_6b5e1d21_4_k_cu_32ea07806thrust24THRUST_300001_SM_1000_NS12placeholders3_10E - _ZN34_INTERNAL_6b5e1d21_4_k_cu_32ea07804cuda3std6ranges3__45__cpo8distanceE)
_ZN34_INTERNAL_6b5e1d21_4_k_cu_32ea07804cuda3std6ranges3__45__cpo8distanceE:
	.zero		1
	.type		_ZN34_INTERNAL_6b5e1d21_4_k_cu_32ea07806thrust24THRUST_300001_SM_1000_NS12placeholders3_10E,@object
	.size		_ZN34_INTERNAL_6b5e1d21_4_k_cu_32ea07806thrust24THRUST_300001_SM_1000_NS12placeholders3_10E,(_ZN34_INTERNAL_6b5e1d21_4_k_cu_32ea07804cuda3std3__419piecewise_constructE - _ZN34_INTERNAL_6b5e1d21_4_k_cu_32ea07806thrust24THRUST_300001_SM_1000_NS12placeholders3_10E)
_ZN34_INTERNAL_6b5e1d21_4_k_cu_32ea07806thrust24THRUST_300001_SM_1000_NS12placeholders3_10E:
	.zero		1
	.type		_ZN34_INTERNAL_6b5e1d21_4_k_cu_32ea07804cuda3std3__419piecewise_constructE,@object
	.size		_ZN34_INTERNAL_6b5e1d21_4_k_cu_32ea07804cuda3std3__419piecewise_constructE,(_ZN34_INTERNAL_6b5e1d21_4_k_cu_32ea07804cuda3std6ranges3__45__cpo5cdataE - _ZN34_INTERNAL_6b5e1d21_4_k_cu_32ea07804cuda3std3__419piecewise_constructE)
_ZN34_INTERNAL_6b5e1d21_4_k_cu_32ea07804cuda3std3__419piecewise_constructE:
	.zero		1
	.type		_ZN34_INTERNAL_6b5e1d21_4_k_cu_32ea07804cuda3std6ranges3__45__cpo5cdataE,@object
	.size		_ZN34_INTERNAL_6b5e1d21_4_k_cu_32ea07804cuda3std6ranges3__45__cpo5cdataE,(_ZN34_INTERNAL_6b5e1d21_4_k_cu_32ea07806thrust24THRUST_300001_SM_1000_NS12placeholders2_2E - _ZN34_INTERNAL_6b5e1d21_4_k_cu_32ea07804cuda3std6ranges3__45__cpo5cdataE)
_ZN34_INTERNAL_6b5e1d21_4_k_cu_32ea07804cuda3std6ranges3__45__cpo5cdataE:
	.zero		1
	.type		_ZN34_INTERNAL_6b5e1d21_4_k_cu_32ea07806thrust24THRUST_300001_SM_1000_NS12placeholders2_2E,@object
	.size		_ZN34_INTERNAL_6b5e1d21_4_k_cu_32ea07806thrust24THRUST_300001_SM_1000_NS12placeholders2_2E,(_ZN34_INTERNAL_6b5e1d21_4_k_cu_32ea07804cuda3std3__45__cpo3endE - _ZN34_INTERNAL_6b5e1d21_4_k_cu_32ea07806thrust24THRUST_300001_SM_1000_NS12placeholders2_2E)
_ZN34_INTERNAL_6b5e1d21_4_k_cu_32ea07806thrust24THRUST_300001_SM_1000_NS12placeholders2_2E:
	.zero		1
	.type		_ZN34_INTERNAL_6b5e1d21_4_k_cu_32ea07804cuda3std3__45__cpo3endE,@object
	.size		_ZN34_INTERNAL_6b5e1d21_4_k_cu_32ea07804cuda3std3__45__cpo3endE,(_ZN34_INTERNAL_6b5e1d21_4_k_cu_32ea07804cuda3std6ranges3__45__cpo3endE - _ZN34_INTERNAL_6b5e1d21_4_k_cu_32ea07804cuda3std3__45__cpo3endE)
_ZN34_INTERNAL_6b5e1d21_4_k_cu_32ea07804cuda3std3__45__cpo3endE:
	.zero		1
	.type		_ZN34_INTERNAL_6b5e1d21_4_k_cu_32ea07804cuda3std6ranges3__45__cpo3endE,@object
	.size		_ZN34_INTERNAL_6b5e1d21_4_k_cu_32ea07804cuda3std6ranges3__45__cpo3endE,(_ZN34_INTERNAL_6b5e1d21_4_k_cu_32ea07806thrust24THRUST_300001_SM_1000_NS12placeholders2_6E - _ZN34_INTERNAL_6b5e1d21_4_k_cu_32ea07804cuda3std6ranges3__45__cpo3endE)
_ZN34_INTERNAL_6b5e1d21_4_k_cu_32ea07804cuda3std6ranges3__45__cpo3endE:
	.zero		1
	.type		_ZN34_INTERNAL_6b5e1d21_4_k_cu_32ea07806thrust24THRUST_300001_SM_1000_NS12placeholders2_6E,@object
	.size		_ZN34_INTERNAL_6b5e1d21_4_k_cu_32ea07806thrust24THRUST_300001_SM_1000_NS12placeholders2_6E,(_ZN34_INTERNAL_6b5e1d21_4_k_cu_32ea07804cuda3std3__45__cpo4rendE - _ZN34_INTERNAL_6b5e1d21_4_k_cu_32ea07806thrust24THRUST_300001_SM_1000_NS12placeholders2_6E)
_ZN34_INTERNAL_6b5e1d21_4_k_cu_32ea07806thrust24THRUST_300001_SM_1000_NS12placeholders2_6E:
	.zero		1
	.type		_ZN34_INTERNAL_6b5e1d21_4_k_cu_32ea07804cuda3std3__45__cpo4rendE,@object
	.size		_ZN34_INTERNAL_6b5e1d21_4_k_cu_32ea07804cuda3std3__45__cpo4rendE,(_ZN34_INTERNAL_6b5e1d21_4_k_cu_32ea07804cuda3std6ranges3__45__cpo9iter_swapE - _ZN34_INTERNAL_6b5e1d21_4_k_cu_32ea07804cuda3std3__45__cpo4rendE)
_ZN34_INTERNAL_6b5e1d21_4_k_cu_32ea07804cuda3std3__45__cpo4rendE:
	.zero		1
	.type		_ZN34_INTERNAL_6b5e1d21_4_k_cu_32ea07804cuda3std6ranges3__45__cpo9iter_swapE,@object
	.size		_ZN34_INTERNAL_6b5e1d21_4_k_cu_32ea07804cuda3std6ranges3__45__cpo9iter_swapE,(_ZN34_INTERNAL_6b5e1d21_4_k_cu_32ea07804cuda3std3__48unexpectE - _ZN34_INTERNAL_6b5e1d21_4_k_cu_32ea07804cuda3std6ranges3__45__cpo9iter_swapE)
_ZN34_INTERNAL_6b5e1d21_4_k_cu_32ea07804cuda3std6ranges3__45__cpo9iter_swapE:
	.zero		1
	.type		_ZN34_INTERNAL_6b5e1d21_4_k_cu_32ea07804cuda3std3__48unexpectE,@object
	.size		_ZN34_INTERNAL_6b5e1d21_4_k_cu_32ea07804cuda3std3__48unexpectE,(_ZN34_INTERNAL_6b5e1d21_4_k_cu_32ea07806thrust24THRUST_300001_SM_1000_NS8cuda_cub3parE - _ZN34_INTERNAL_6b5e1d21_4_k_cu_32ea07804cuda3std3__48unexpectE)
_ZN34_INTERNAL_6b5e1d21_4_k_cu_32ea07804cuda3std3__48unexpectE:
	.zero		1
	.type		_ZN34_INTERNAL_6b5e1d21_4_k_cu_32ea07806thrust24THRUST_300001_SM_1000_NS8cuda_cub3parE,@object
	.size		_ZN34_INTERNAL_6b5e1d21_4_k_cu_32ea07806thrust24THRUST_300001_SM_1000_NS8cuda_cub3parE,(_ZN34_INTERNAL_6b5e1d21_4_k_cu_32ea07806thrust24THRUST_300001_SM_1000_NS12placeholders2_4E - _ZN34_INTERNAL_6b5e1d21_4_k_cu_32ea07806thrust24THRUST_300001_SM_1000_NS8cuda_cub3parE)
_ZN34_INTERNAL_6b5e1d21_4_k_cu_32ea07806thrust24THRUST_300001_SM_1000_NS8cuda_cub3parE:
	.zero		1
	.type		_ZN34_INTERNAL_6b5e1d21_4_k_cu_32ea07806thrust24THRUST_300001_SM_1000_NS12placeholders2_4E,@object
	.size		_ZN34_INTERNAL_6b5e1d21_4_k_cu_32ea07806thrust24THRUST_300001_SM_1000_NS12placeholders2_4E,(_ZN34_INTERNAL_6b5e1d21_4_k_cu_32ea07804cuda3std3__45__cpo4cendE - _ZN34_INTERNAL_6b5e1d21_4_k_cu_32ea07806thrust24THRUST_300001_SM_1000_NS12placeholders2_4E)
_ZN34_INTERNAL_6b5e1d21_4_k_cu_32ea07806thrust24THRUST_300001_SM_1000_NS12placeholders2_4E:
	.zero		1
	.type		_ZN34_INTERNAL_6b5e1d21_4_k_cu_32ea07804cuda3std3__45__cpo4cendE,@object
	.size		_ZN34_INTERNAL_6b5e1d21_4_k_cu_32ea07804cuda3std3__45__cpo4cendE,(_ZN34_INTERNAL_6b5e1d21_4_k_cu_32ea07804cuda3std6ranges3__45__cpo4cendE - _ZN34_INTERNAL_6b5e1d21_4_k_cu_32ea07804cuda3std3__45__cpo4cendE)
_ZN34_INTERNAL_6b5e1d21_4_k_cu_32ea07804cuda3std3__45__cpo4cendE:
	.zero		1
	.type		_ZN34_INTERNAL_6b5e1d21_4_k_cu_32ea07804cuda3std6ranges3__45__cpo4cendE,@object
	.size		_ZN34_INTERNAL_6b5e1d21_4_k_cu_32ea07804cuda3std6ranges3__45__cpo4cendE,(_ZN34_INTERNAL_6b5e1d21_4_k_cu_32ea07804cuda3std3__420unreachable_sentinelE - _ZN34_INTERNAL_6b5e1d21_4_k_cu_32ea07804cuda3std6ranges3__45__cpo4cendE)
_ZN34_INTERNAL_6b5e1d21_4_k_cu_32ea07804cuda3std6ranges3__45__cpo4cendE:
	.zero		1
	.type		_ZN34_INTERNAL_6b5e1d21_4_k_cu_32ea07804cuda3std3__420unreachable_sentinelE,@object
	.size		_ZN34_INTERNAL_6b5e1d21_4_k_cu_32ea07804cuda3std3__420unreachable_sentinelE,(_ZN34_INTERNAL_6b5e1d21_4_k_cu_32ea07804cuda3std6ranges3__45__cpo5ssizeE - _ZN34_INTERNAL_6b5e1d21_4_k_cu_32ea07804cuda3std3__420unreachable_sentinelE)
_ZN34_INTERNAL_6b5e1d21_4_k_cu_32ea07804cuda3std3__420unreachable_sentinelE:
	.zero		1
	.type		_ZN34_INTERNAL_6b5e1d21_4_k_cu_32ea07804cuda3std6ranges3__45__cpo5ssizeE,@object
	.size		_ZN34_INTERNAL_6b5e1d21_4_k_cu_32ea07804cuda3std6ranges3__45__cpo5ssizeE,(_ZN34_INTERNAL_6b5e1d21_4_k_cu_32ea07806thrust24THRUST_300001_SM_1000_NS12placeholders2_8E - _ZN34_INTERNAL_6b5e1d21_4_k_cu_32ea07804cuda3std6ranges3__45__cpo5ssizeE)
_ZN34_INTERNAL_6b5e1d21_4_k_cu_32ea07804cuda3std6ranges3__45__cpo5ssizeE:
	.zero		1
	.type		_ZN34_INTERNAL_6b5e1d21_4_k_cu_32ea07806thrust24THRUST_300001_SM_1000_NS12placeholders2_8E,@object
	.size		_ZN34_INTERNAL_6b5e1d21_4_k_cu_32ea07806thrust24THRUST_300001_SM_1000_NS12placeholders2_8E,(_ZN34_INTERNAL_6b5e1d21_4_k_cu_32ea07804cuda3std3__45__cpo5crendE - _ZN34_INTERNAL_6b5e1d21_4_k_cu_32ea07806thrust24THRUST_300001_SM_1000_NS12placeholders2_8E)
_ZN34_INTERNAL_6b5e1d21_4_k_cu_32ea07806thrust24THRUST_300001_SM_1000_NS12placeholders2_8E:
	.zero		1
	.type		_ZN34_INTERNAL_6b5e1d21_4_k_cu_32ea07804cuda3std3__45__cpo5crendE,@object
	.size		_ZN34_INTERNAL_6b5e1d21_4_k_cu_32ea07804cuda3std3__45__cpo5crendE,(_ZN34_INTERNAL_6b5e1d21_4_k_cu_32ea07804cuda3std6ranges3__45__cpo4prevE - _ZN34_INTERNAL_6b5e1d21_4_k_cu_32ea07804cuda3std3__45__cpo5crendE)
_ZN34_INTERNAL_6b5e1d21_4_k_cu_32ea07804cuda3std3__45__cpo5crendE:
	.zero		1
	.type		_ZN34_INTERNAL_6b5e1d21_4_k_cu_32ea07804cuda3std6ranges3__45__cpo4prevE,@object
	.size		_ZN34_INTERNAL_6b5e1d21_4_k_cu_32ea07804cuda3std6ranges3__45__cpo4prevE,(_ZN34_INTERNAL_6b5e1d21_4_k_cu_32ea07804cuda3std6ranges3__45__cpo9iter_moveE - _ZN34_INTERNAL_6b5e1d21_4_k_cu_32ea07804cuda3std6ranges3__45__cpo4prevE)
_ZN34_INTERNAL_6b5e1d21_4_k_cu_32ea07804cuda3std6ranges3__45__cpo4prevE:
	.zero		1
	.type		_ZN34_INTERNAL_6b5e1d21_4_k_cu_32ea07804cuda3std6ranges3__45__cpo9iter_moveE,@object
	.size		_ZN34_INTERNAL_6b5e1d21_4_k_cu_32ea07804cuda3std6ranges3__45__cpo9iter_moveE,(_ZN34_INTERNAL_6b5e1d21_4_k_cu_32ea07806thrust24THRUST_300001_SM_1000_NS6system6detail10sequential3seqE - _ZN34_INTERNAL_6b5e1d21_4_k_cu_32ea07804cuda3std6ranges3__45__cpo9iter_moveE)
_ZN34_INTERNAL_6b5e1d21_4_k_cu_32ea07804cuda3std6ranges3__45__cpo9iter_moveE:
	.zero		1
	.type		_ZN34_INTERNAL_6b5e1d21_4_k_cu_32ea07806thrust24THRUST_300001_SM_1000_NS6system6detail10sequential3seqE,@object
	.size		_ZN34_INTERNAL_6b5e1d21_4_k_cu_32ea07806thrust24THRUST_300001_SM_1000_NS6system6detail10sequential3seqE,(.L_31 - _ZN34_INTERNAL_6b5e1d21_4_k_cu_32ea07806thrust24THRUST_300001_SM_1000_NS6system6detail10sequential3seqE)
_ZN34_INTERNAL_6b5e1d21_4_k_cu_32ea07806thrust24THRUST_300001_SM_1000_NS6system6detail10sequential3seqE:
	.zero		1
.L_31:


//--------------------- .nv.shared._Z15reductionKernelILj512EEvPdS0_j --------------------------
	.section	.nv.shared._Z15reductionKernelILj512EEvPdS0_j,"aw",@nobits
	.sectionflags	@""
	.align	16
	.zero		1024


//--------------------- .nv.constant0._ZN3cub18CUB_300001_SM_10006detail11EmptyKernelIvEEvv --------------------------
	.section	.nv.constant0._ZN3cub18CUB_300001_SM_10006detail11EmptyKernelIvEEvv,"a",@progbits
	.sectionflags	@""
	.align	4
.nv.constant0._ZN3cub18CUB_300001_SM_10006detail11EmptyKernelIvEEvv:
	.zero		896


//--------------------- .nv.constant0._Z15reductionKernelILj512EEvPdS0_j --------------------------
	.section	.nv.constant0._Z15reductionKernelILj512EEvPdS0_j,"a",@progbits
	.sectionflags	@""
	.align	4
.nv.constant0._Z15reductionKernelILj512EEvPdS0_j:
	.zero		916


//--------------------- SYMBOLS --------------------------

	.type		.nv.reservedSmem.offset0,@object
	.size		.nv.reservedSmem.offset0,0x4
	.type		.nv.reservedSmem.cap,@object
	.size		.nv.reservedSmem.cap,0x4
